//
// Generated by NVIDIA NVVM Compiler
//
// Compiler Build ID: CL-36424714
// Cuda compilation tools, release 13.0, V13.0.88
// Based on NVVM 20.0.0
//

.version 9.0
.target sm_100
.address_size 64

	// .globl	_Z12reduceKernelPdS_i
// _ZZ12reduceKernelPdS_iE5sdata has been demoted

.visible .entry _Z12reduceKernelPdS_i(
	.param .u64 .ptr .align 1 _Z12reduceKernelPdS_i_param_0,
	.param .u64 .ptr .align 1 _Z12reduceKernelPdS_i_param_1,
	.param .u32 _Z12reduceKernelPdS_i_param_2
)
{
	.reg .pred 	%p<6>;
	.reg .b32 	%r<14>;
	.reg .b64 	%rd<10>;
	.reg .b64 	%fd<6>;
	// demoted variable
	.shared .align 8 .b8 _ZZ12reduceKernelPdS_iE5sdata[8192];
	ld.param.u64 	%rd1, [_Z12reduceKernelPdS_i_param_0];
	ld.param.u64 	%rd2, [_Z12reduceKernelPdS_i_param_1];
	ld.param.u32 	%r8, [_Z12reduceKernelPdS_i_param_2];
	mov.u32 	%r1, %tid.x;
	mov.u32 	%r2, %ctaid.x;
	mov.u32 	%r13, %ntid.x;
	mad.lo.s32 	%r4, %r2, %r13, %r1;
	setp.ge.u32 	%p1, %r4, %r8;
	shl.b32 	%r9, %r1, 3;
	mov.u32 	%r10, _ZZ12reduceKernelPdS_iE5sdata;
	add.s32 	%r5, %r10, %r9;
	@%p1 bra 	$L__BB0_2;
	cvta.to.global.u64 	%rd4, %rd1;
	mul.wide.u32 	%rd5, %r4, 8;
	add.s64 	%rd6, %rd4, %rd5;
	ld.global.f64 	%fd1, [%rd6];
	st.shared.f64 	[%r5], %fd1;
	bra.uni 	$L__BB0_3;
$L__BB0_2:
	mov.b64 	%rd3, 0;
	st.shared.u64 	[%r5], %rd3;
$L__BB0_3:
	bar.sync 	0;
	setp.lt.u32 	%p2, %r13, 2;
	@%p2 bra 	$L__BB0_7;
$L__BB0_4:
	shr.u32 	%r7, %r13, 1;
	setp.ge.u32 	%p3, %r1, %r7;
	@%p3 bra 	$L__BB0_6;
	shl.b32 	%r11, %r7, 3;
	add.s32 	%r12, %r5, %r11;
	ld.shared.f64 	%fd2, [%r12];
	ld.shared.f64 	%fd3, [%r5];
	add.f64 	%fd4, %fd2, %fd3;
	st.shared.f64 	[%r5], %fd4;
$L__BB0_6:
	bar.sync 	0;
	setp.gt.u32 	%p4, %r13, 3;
	mov.u32 	%r13, %r7;
	@%p4 bra 	$L__BB0_4;
$L__BB0_7:
	setp.ne.s32 	%p5, %r1, 0;
	@%p5 bra 	$L__BB0_9;
	ld.shared.f64 	%fd5, [_ZZ12reduceKernelPdS_iE5sdata];
	cvta.to.global.u64 	%rd7, %rd2;
	mul.wide.u32 	%rd8, %r2, 8;
	add.s64 	%rd9, %rd7, %rd8;
	st.global.f64 	[%rd9], %fd5;
$L__BB0_9:
	ret;

}


// ===== COMPILED SASS (sm_100) =====

	.target	sm_100

	.elftype	@"ET_EXEC"


//--------------------- .note.nv.tkinfo           --------------------------
	.section	.note.nv.tkinfo,"",@"SHT_NOTE"
	.sectionflags	@"SHF_NOTE_NV_TKINFO"
	.tkinfo
        /*0018*/ 	.word	0x00000002
        /*0030*/ 	.string	""
        /*0030*/ 	.string	"ptxas"
        /*0030*/ 	.string	"Cuda compilation tools, release 13.0, V13.0.88"
        /*0030*/ 	.string	"Build cuda_13.0.r13.0/compiler.36424714_0"
        /*0030*/ 	.string	"-arch sm_100 -m 64 "



//--------------------- .note.nv.cuinfo           --------------------------
	.section	.note.nv.cuinfo,"",@"SHT_NOTE"
	.sectionflags	@"SHF_NOTE_NV_CUINFO"
        /*0018*/ 	.short	0x0002
        /*001a*/ 	.short	0x0064
        /*001c*/ 	.short	0x0082
	.zero		2


//--------------------- .nv.info                  --------------------------
	.section	.nv.info,"",@"SHT_CUDA_INFO"
	.align	4


	//----- nvinfo : EIATTR_REGCOUNT
	.align		4
        /*0000*/ 	.byte	0x04, 0x2f
        /*0002*/ 	.short	(.L_1 - .L_0)
	.align		4
.L_0:
        /*0004*/ 	.word	index@(_Z12reduceKernelPdS_i)
        /*0008*/ 	.word	0x0000000d


	//----- nvinfo : EIATTR_FRAME_SIZE
	.align		4
.L_1:
        /*000c*/ 	.byte	0x04, 0x11
        /*000e*/ 	.short	(.L_3 - .L_2)
	.align		4
.L_2:
        /*0010*/ 	.word	index@(_Z12reduceKernelPdS_i)
        /*0014*/ 	.word	0x00000000


	//----- nvinfo : EIATTR_MIN_STACK_SIZE
	.align		4
.L_3:
        /*0018*/ 	.byte	0x04, 0x12
        /*001a*/ 	.short	(.L_5 - .L_4)
	.align		4
.L_4:
        /*001c*/ 	.word	index@(_Z12reduceKernelPdS_i)
        /*0020*/ 	.word	0x00000000
.L_5:


//--------------------- .nv.compat                --------------------------
	.section	.nv.compat,"",@"SHT_CUDA_COMPAT_INFO"
	.align	4
        /*0000*/ 	.byte	0x02, 0x09, 0x00, 0x00, 0x02, 0x02, 0x01, 0x00, 0x02, 0x05, 0x05, 0x00, 0x03, 0x07, 0x01, 0x01
        /*0010*/ 	.byte	0x02, 0x03, 0x00, 0x00, 0x02, 0x06, 0x01, 0x00, 0x04, 0x0b, 0x08, 0x00, 0x01, 0x00, 0x00, 0x00
        /*0020*/ 	.byte	0x00, 0x00, 0x00, 0x00


//--------------------- .nv.info._Z12reduceKernelPdS_i --------------------------
	.section	.nv.info._Z12reduceKernelPdS_i,"",@"SHT_CUDA_INFO"
	.sectionflags	@""
	.align	4


	//----- nvinfo : EIATTR_CUDA_API_VERSION
	.align		4
        /*0000*/ 	.byte	0x04, 0x37
        /*0002*/ 	.short	(.L_7 - .L_6)
.L_6:
        /*0004*/ 	.word	0x00000082


	//----- nvinfo : EIATTR_KPARAM_INFO
	.align		4
.L_7:
        /*0008*/ 	.byte	0x04, 0x17
        /*000a*/ 	.short	(.L_9 - .L_8)
.L_8:
        /*000c*/ 	.word	0x00000000
        /*0010*/ 	.short	0x0002
        /*0012*/ 	.short	0x0010
        /*0014*/ 	.byte	0x00, 0xf0, 0x11, 0x00


	//----- nvinfo : EIATTR_KPARAM_INFO
	.align		4
.L_9:
        /*0018*/ 	.byte	0x04, 0x17
        /*001a*/ 	.short	(.L_11 - .L_10)
.L_10:
        /*001c*/ 	.word	0x00000000
        /*0020*/ 	.short	0x0001
        /*0022*/ 	.short	0x0008
        /*0024*/ 	.byte	0x00, 0xf5, 0x21, 0x00


	//----- nvinfo : EIATTR_KPARAM_INFO
	.align		4
.L_11:
        /*0028*/ 	.byte	0x04, 0x17
        /*002a*/ 	.short	(.L_13 - .L_12)
.L_12:
        /*002c*/ 	.word	0x00000000
        /*0030*/ 	.short	0x0000
        /*0032*/ 	.short	0x0000
        /*0034*/ 	.byte	0x00, 0xf5, 0x21, 0x00


	//----- nvinfo : EIATTR_SPARSE_MMA_MASK
	.align		4
.L_13:
        /*0038*/ 	.byte	0x03, 0x50
        /*003a*/ 	.short	0x0000


	//----- nvinfo : EIATTR_MAXREG_COUNT
	.align		4
        /*003c*/ 	.byte	0x03, 0x1b
        /*003e*/ 	.short	0x00ff


	//----- nvinfo : EIATTR_NUM_BARRIERS
	.align		4
        /*0040*/ 	.byte	0x02, 0x4c
        /*0042*/ 	.byte	0x01
	.zero		1


	//----- nvinfo : EIATTR_MERCURY_ISA_VERSION
	.align		4
        /*0044*/ 	.byte	0x03, 0x5f
        /*0046*/ 	.short	0x0101


	//----- nvinfo : EIATTR_VRC_CTA_INIT_COUNT
	.align		4
        /*0048*/ 	.byte	0x02, 0x4a
	.zero		1
	.zero		1


	//----- nvinfo : EIATTR_EXIT_INSTR_OFFSETS
	.align		4
        /*004c*/ 	.byte	0x04, 0x1c
        /*004e*/ 	.short	(.L_15 - .L_14)


	//   ....[0]....
.L_14:
        /*0050*/ 	.word	0x00000210


	//   ....[1]....
        /*0054*/ 	.word	0x00000290


	//----- nvinfo : EIATTR_CBANK_PARAM_SIZE
	.align		4
.L_15:
        /*0058*/ 	.byte	0x03, 0x19
        /*005a*/ 	.short	0x0014


	//----- nvinfo : EIATTR_PARAM_CBANK
	.align		4
        /*005c*/ 	.byte	0x04, 0x0a
        /*005e*/ 	.short	(.L_17 - .L_16)
	.align		4
.L_16:
        /*0060*/ 	.word	index@(.nv.constant0._Z12reduceKernelPdS_i)
        /*0064*/ 	.short	0x0380
        /*0066*/ 	.short	0x0014


	//----- nvinfo : EIATTR_SW_WAR
	.align		4
.L_17:
        /*0068*/ 	.byte	0x04, 0x36
        /*006a*/ 	.short	(.L_19 - .L_18)
.L_18:
        /*006c*/ 	.word	0x00000008
.L_19:


//--------------------- .nv.callgraph             --------------------------
	.section	.nv.callgraph,"",@"SHT_CUDA_CALLGRAPH"
	.align	4
	.sectionentsize	8
	.align		4
        /*0000*/ 	.word	0x00000000
	.align		4
        /*0004*/ 	.word	0xffffffff
	.align		4
        /*0008*/ 	.word	0x00000000
	.align		4
        /*000c*/ 	.word	0xfffffffe
	.align		4
        /*0010*/ 	.word	0x00000000
	.align		4
        /*0014*/ 	.word	0xfffffffd
	.align		4
        /*0018*/ 	.word	0x00000000
	.align		4
        /*001c*/ 	.word	0xfffffffc


//--------------------- .text._Z12reduceKernelPdS_i --------------------------
	.section	.text._Z12reduceKernelPdS_i,"ax",@progbits
	.align	128
        .global         _Z12reduceKernelPdS_i
        .type           _Z12reduceKernelPdS_i,@function
        .size           _Z12reduceKernelPdS_i,(.L_x_3 - _Z12reduceKernelPdS_i)
        .other          _Z12reduceKernelPdS_i,@"STO_CUDA_ENTRY STV_DEFAULT"
_Z12reduceKernelPdS_i:
.text._Z12reduceKernelPdS_i:
[----:B------:R-:W-:Y:S01]  /*0000*/  LDC R1, c[0x0][0x37c] ;  /* 0x0000df00ff017b82 */ /* 0x000fe20000000800 */
[----:B------:R-:W0:Y:S01]  /*0010*/  S2R R8, SR_TID.X ;  /* 0x0000000000087919 */ /* 0x000e220000002100 */
[----:B------:R-:W0:Y:S01]  /*0020*/  LDCU UR8, c[0x0][0x360] ;  /* 0x00006c00ff0877ac */ /* 0x000e220008000800 */
[----:B------:R-:W0:Y:S01]  /*0030*/  S2R R9, SR_CTAID.X ;  /* 0x0000000000097919 */ /* 0x000e220000002500 */
[----:B------:R-:W1:Y:S01]  /*0040*/  LDCU UR4, c[0x0][0x390] ;  /* 0x00007200ff0477ac */ /* 0x000e620008000800 */
[----:B------:R-:W2:Y:S01]  /*0050*/  LDCU.64 UR6, c[0x0][0x358] ;  /* 0x00006b00ff0677ac */ /* 0x000ea20008000a00 */
[----:B0-----:R-:W-:-:S05]  /*0060*/  IMAD R5, R9, UR8, R8 ;  /* 0x0000000809057c24 */ /* 0x001fca000f8e0208 */
[----:B-1----:R-:W-:-:S13]  /*0070*/  ISETP.GE.U32.AND P1, PT, R5, UR4, PT ;  /* 0x0000000405007c0c */ /* 0x002fda000bf26070 */
[----:B------:R-:W0:Y:S02]  /*0080*/  @!P1 LDC.64 R2, c[0x0][0x380] ;  /* 0x0000e000ff029b82 */ /* 0x000e240000000a00 */
[----:B0-----:R-:W-:-:S06]  /*0090*/  @!P1 IMAD.WIDE.U32 R2, R5, 0x8, R2 ;  /* 0x0000000805029825 */ /* 0x001fcc00078e0002 */
[----:B--2---:R-:W2:Y:S01]  /*00a0*/  @!P1 LDG.E.64 R2, desc[UR6][R2.64] ;  /* 0x0000000602029981 */ /* 0x004ea2000c1e1b00 */
[----:B------:R-:W0:Y:S01]  /*00b0*/  S2UR UR5, SR_CgaCtaId ;  /* 0x00000000000579c3 */ /* 0x000e220000008800 */
[----:B------:R-:W-:Y:S01]  /*00c0*/  IMAD.U32 R0, RZ, RZ, UR8 ;  /* 0x00000008ff007e24 */ /* 0x000fe2000f8e00ff */
[----:B------:R-:W-:Y:S01]  /*00d0*/  UMOV UR4, 0x400 ;  /* 0x0000040000047882 */ /* 0x000fe20000000000 */
[----:B------:R-:W-:-:S03]  /*00e0*/  ISETP.NE.AND P0, PT, R8, RZ, PT ;  /* 0x000000ff0800720c */ /* 0x000fc60003f05270 */
[----:B------:R-:W-:Y:S01]  /*00f0*/  ISETP.GE.U32.AND P2, PT, R0, 0x2, PT ;  /* 0x000000020000780c */ /* 0x000fe20003f46070 */
[----:B0-----:R-:W-:-:S06]  /*0100*/  ULEA UR4, UR5, UR4, 0x18 ;  /* 0x0000000405047291 */ /* 0x001fcc000f8ec0ff */
[----:B------:R-:W-:-:S05]  /*0110*/  LEA R7, R8, UR4, 0x3 ;  /* 0x0000000408077c11 */ /* 0x000fca000f8e18ff */
[----:B--2---:R0:W-:Y:S04]  /*0120*/  @!P1 STS.64 [R7], R2 ;  /* 0x0000000207009388 */ /* 0x0041e80000000a00 */
[----:B------:R0:W-:Y:S01]  /*0130*/  @P1 STS.64 [R7], RZ ;  /* 0x000000ff07001388 */ /* 0x0001e20000000a00 */
[----:B------:R-:W-:Y:S06]  /*0140*/  BAR.SYNC.DEFER_BLOCKING 0x0 ;  /* 0x0000000000007b1d */ /* 0x000fec0000010000 */
[----:B------:R-:W-:Y:S05]  /*0150*/  @!P2 BRA `(.L_x_0) ;  /* 0x00000000002ca947 */ /* 0x000fea0003800000 */
.L_x_1:
[----:B------:R-:W-:-:S04]  /*0160*/  SHF.R.U32.HI R10, RZ, 0x1, R0 ;  /* 0x00000001ff0a7819 */ /* 0x000fc80000011600 */
[----:B------:R-:W-:-:S13]  /*0170*/  ISETP.GE.U32.AND P1, PT, R8, R10, PT ;  /* 0x0000000a0800720c */ /* 0x000fda0003f26070 */
[----:B------:R-:W-:Y:S01]  /*0180*/  @!P1 IMAD R6, R10, 0x8, R7 ;  /* 0x000000080a069824 */ /* 0x000fe200078e0207 */
[----:B------:R-:W-:Y:S04]  /*0190*/  @!P1 LDS.64 R4, [R7] ;  /* 0x0000000007049984 */ /* 0x000fe80000000a00 */
[----:B0-----:R-:W0:Y:S02]  /*01a0*/  @!P1 LDS.64 R2, [R6] ;  /* 0x0000000006029984 */ /* 0x001e240000000a00 */
[----:B0-----:R-:W-:-:S07]  /*01b0*/  @!P1 DADD R2, R2, R4 ;  /* 0x0000000002029229 */ /* 0x001fce0000000004 */
[----:B------:R1:W-:Y:S01]  /*01c0*/  @!P1 STS.64 [R7], R2 ;  /* 0x0000000207009388 */ /* 0x0003e20000000a00 */
[----:B------:R-:W-:Y:S01]  /*01d0*/  BAR.SYNC.DEFER_BLOCKING 0x0 ;  /* 0x0000000000007b1d */ /* 0x000fe20000010000 */
[----:B------:R-:W-:Y:S01]  /*01e0*/  ISETP.GT.U32.AND P1, PT, R0, 0x3, PT ;  /* 0x000000030000780c */ /* 0x000fe20003f24070 */
[----:B------:R-:W-:-:S12]  /*01f0*/  IMAD.MOV.U32 R0, RZ, RZ, R10 ;  /* 0x000000ffff007224 */ /* 0x000fd800078e000a */
[----:B-1----:R-:W-:Y:S05]  /*0200*/  @P1 BRA `(.L_x_1) ;  /* 0xfffffffc00d41947 */ /* 0x002fea000383ffff */
.L_x_0:
[----:B------:R-:W-:Y:S05]  /*0210*/  @P0 EXIT ;  /* 0x000000000000094d */ /* 0x000fea0003800000 */
[----:B------:R-:W1:Y:S01]  /*0220*/  S2UR UR5, SR_CgaCtaId ;  /* 0x00000000000579c3 */ /* 0x000e620000008800 */
[----:B------:R-:W-:-:S07]  /*0230*/  UMOV UR4, 0x400 ;  /* 0x0000040000047882 */ /* 0x000fce0000000000 */
[----:B------:R-:W2:Y:S01]  /*0240*/  LDC.64 R4, c[0x0][0x388] ;  /* 0x0000e200ff047b82 */ /* 0x000ea20000000a00 */
[----:B-1----:R-:W-:Y:S01]  /*0250*/  ULEA UR4, UR5, UR4, 0x18 ;  /* 0x0000000405047291 */ /* 0x002fe2000f8ec0ff */
[----:B--2---:R-:W-:-:S08]  /*0260*/  IMAD.WIDE.U32 R4, R9, 0x8, R4 ;  /* 0x0000000809047825 */ /* 0x004fd000078e0004 */
[----:B0-----:R-:W0:Y:S04]  /*0270*/  LDS.64 R2, [UR4] ;  /* 0x00000004ff027984 */ /* 0x001e280008000a00 */
[----:B0-----:R-:W-:Y:S01]  /*0280*/  STG.E.64 desc[UR6][R4.64], R2 ;  /* 0x0000000204007986 */ /* 0x001fe2000c101b06 */
[----:B------:R-:W-:Y:S05]  /*0290*/  EXIT ;  /* 0x000000000000794d */ /* 0x000fea0003800000 */
.L_x_2:
[----:B------:R-:W-:-:S00]  /*02a0*/  BRA `(.L_x_2) ;  /* 0xfffffffc00fc7947 */ /* 0x000fc0000383ffff */
[----:B------:R-:W-:-:S00]  /*02b0*/  NOP ;  /* 0x0000000000007918 */ /* 0x000fc00000000000 */
        /* <DEDUP_REMOVED lines=12> */
.L_x_3:


//--------------------- .nv.shared._Z12reduceKernelPdS_i --------------------------
	.section	.nv.shared._Z12reduceKernelPdS_i,"aw",@nobits
	.sectionflags	@""
	.align	8
.nv.shared._Z12reduceKernelPdS_i:
	.zero		9216


//--------------------- .nv.shared.reserved.0     --------------------------
	.section	.nv.shared.reserved.0,"aw",@nobits
	.weak		__nv_reservedSMEM_offset_0_alias
	.size		__nv_reservedSMEM_offset_0_alias, 0, 64
	.other		__nv_reservedSMEM_offset_0_alias,@"STO_CUDA_RESERVED_SHARED STV_DEFAULT"
__nv_reservedSMEM_offset_0_alias:
	.zero		0
	.zero		64


//--------------------- .nv.constant0._Z12reduceKernelPdS_i --------------------------
	.section	.nv.constant0._Z12reduceKernelPdS_i,"a",@progbits
	.sectionflags	@""
	.align	4
.nv.constant0._Z12reduceKernelPdS_i:
	.zero		916


//--------------------- SYMBOLS --------------------------

	.type		.nv.reservedSmem.offset0,@object
	.size		.nv.reservedSmem.offset0,0x4
	.type		.nv.reservedSmem.cap,@object
	.size		.nv.reservedSmem.cap,0x4
